	.headerflags	@"EF_CUDA_TEXMODE_UNIFIED EF_CUDA_64BIT_ADDRESS EF_CUDA_ACCELERATORS EF_CUDA_SM90 EF_CUDA_VIRTUAL_SM(EF_CUDA_SM90)"
	.elftype	@"ET_EXEC"


//--------------------- .nv.info                  --------------------------
	.section	.nv.info,"",@"SHT_CUDA_INFO"
	.align	4


	//----- nvinfo : EIATTR_REGCOUNT
	.align		4
        /*0000*/ 	.byte	0x04, 0x2f
        /*0002*/ 	.short	(.L_1 - .L_0)
	.align		4
.L_0:
        /*0004*/ 	.word	index@(triton_)
        /*0008*/ 	.word	0x0000000c


	//----- nvinfo : EIATTR_MIN_STACK_SIZE
	.align		4
.L_1:
        /*000c*/ 	.byte	0x04, 0x12
        /*000e*/ 	.short	(.L_3 - .L_2)
	.align		4
.L_2:
        /*0010*/ 	.word	index@(triton_)
        /*0014*/ 	.word	0x00000000


	//----- nvinfo : EIATTR_FRAME_SIZE
	.align		4
.L_3:
        /*0018*/ 	.byte	0x04, 0x11
        /*001a*/ 	.short	(.L_5 - .L_4)
	.align		4
.L_4:
        /*001c*/ 	.word	index@(triton_)
        /*0020*/ 	.word	0x00000000


	//----- nvinfo : EIATTR_MIN_STACK_SIZE
	.align		4
.L_5:
        /*0024*/ 	.byte	0x04, 0x12
        /*0026*/ 	.short	(.L_7 - .L_6)
	.align		4
.L_6:
        /*0028*/ 	.word	index@(triton_)
        /*002c*/ 	.word	0x00000000
.L_7:


//--------------------- .nv.info.triton_          --------------------------
	.section	.nv.info.triton_,"",@"SHT_CUDA_INFO"
	.sectionflags	@""
	.align	4


	//----- nvinfo : EIATTR_CUDA_API_VERSION
	.align		4
        /*0000*/ 	.byte	0x04, 0x37
        /*0002*/ 	.short	(.L_9 - .L_8)
.L_8:
        /*0004*/ 	.word	0x0000007c


	//----- nvinfo : EIATTR_KPARAM_INFO
	.align		4
.L_9:
        /*0008*/ 	.byte	0x04, 0x17
        /*000a*/ 	.short	(.L_11 - .L_10)
.L_10:
        /*000c*/ 	.word	0x00000000
        /*0010*/ 	.short	0x0002
        /*0012*/ 	.short	0x0010
        /*0014*/ 	.byte	0x00, 0xf0, 0x11, 0x00


	//----- nvinfo : EIATTR_KPARAM_INFO
	.align		4
.L_11:
        /*0018*/ 	.byte	0x04, 0x17
        /*001a*/ 	.short	(.L_13 - .L_12)
.L_12:
        /*001c*/ 	.word	0x00000000
        /*0020*/ 	.short	0x0001
        /*0022*/ 	.short	0x0008
        /*0024*/ 	.byte	0x00, 0xf0, 0x21, 0x00


	//----- nvinfo : EIATTR_KPARAM_INFO
	.align		4
.L_13:
        /*0028*/ 	.byte	0x04, 0x17
        /*002a*/ 	.short	(.L_15 - .L_14)
.L_14:
        /*002c*/ 	.word	0x00000000
        /*0030*/ 	.short	0x0000
        /*0032*/ 	.short	0x0000
        /*0034*/ 	.byte	0x00, 0xf0, 0x21, 0x00


	//----- nvinfo : EIATTR_SPARSE_MMA_MASK
	.align		4
.L_15:
        /*0038*/ 	.byte	0x03, 0x50
        /*003a*/ 	.short	0x0000


	//----- nvinfo : EIATTR_MAXREG_COUNT
	.align		4
        /*003c*/ 	.byte	0x03, 0x1b
        /*003e*/ 	.short	0x00ff


	//----- nvinfo : EIATTR_EXIT_INSTR_OFFSETS
	.align		4
        /*0040*/ 	.byte	0x04, 0x1c
        /*0042*/ 	.short	(.L_17 - .L_16)


	//   ....[0]....
.L_16:
        /*0044*/ 	.word	0x00000340


	//   ....[1]....
        /*0048*/ 	.word	0x00000360


	//----- nvinfo : EIATTR_MAX_THREADS
	.align		4
.L_17:
        /*004c*/ 	.byte	0x04, 0x05
        /*004e*/ 	.short	(.L_19 - .L_18)
.L_18:
        /*0050*/ 	.word	0x00000080
        /*0054*/ 	.word	0x00000001
        /*0058*/ 	.word	0x00000001


	//----- nvinfo : EIATTR_CBANK_PARAM_SIZE
	.align		4
.L_19:
        /*005c*/ 	.byte	0x03, 0x19
        /*005e*/ 	.short	0x0014


	//----- nvinfo : EIATTR_PARAM_CBANK
	.align		4
        /*0060*/ 	.byte	0x04, 0x0a
        /*0062*/ 	.short	(.L_21 - .L_20)
	.align		4
.L_20:
        /*0064*/ 	.word	index@(.nv.constant0.triton_)
        /*0068*/ 	.short	0x0210
        /*006a*/ 	.short	0x0014


	//----- nvinfo : EIATTR_SW_WAR
	.align		4
.L_21:
        /*006c*/ 	.byte	0x04, 0x36
        /*006e*/ 	.short	(.L_23 - .L_22)
.L_22:
        /*0070*/ 	.word	0x00000008
.L_23:


//--------------------- .nv.callgraph             --------------------------
	.section	.nv.callgraph,"",@"SHT_CUDA_CALLGRAPH"
	.align	4
	.sectionentsize	8
	.align		4
        /*0000*/ 	.word	0x00000000
	.align		4
        /*0004*/ 	.word	0xffffffff
	.align		4
        /*0008*/ 	.word	0x00000000
	.align		4
        /*000c*/ 	.word	0xfffffffe
	.align		4
        /*0010*/ 	.word	0x00000000
	.align		4
        /*0014*/ 	.word	0xfffffffd
	.align		4
        /*0018*/ 	.word	0x00000000
	.align		4
        /*001c*/ 	.word	0xfffffffc


//--------------------- .text.triton_             --------------------------
	.section	.text.triton_,"ax",@progbits
	.align	128
        .global         triton_
        .type           triton_,@function
        .size           triton_,(.L_x_1 - triton_)
        .other          triton_,@"STO_CUDA_ENTRY STV_DEFAULT"
triton_:
.text.triton_:
[----:B------:R-:W0:Y:S02]  /*0000*/  LDC R1, c[0x0][0x28] ;  /* 0x00000a00ff017b82 */ /* 0x000e240000000800 */
[----:B------:R-:W1:Y:S01]  /*0010*/  S2R R0, SR_TID.X ;  /* 0x0000000000007919 */ /* 0x000e620000002100 */
[----:B------:R-:W2:Y:S01]  /*0020*/  LDC.64 R4, c[0x0][0x218] ;  /* 0x00008600ff047b82 */ /* 0x000ea20000000a00 */
[----:B------:R-:W-:Y:S01]  /*0030*/  HFMA2.MMA R6, -RZ, RZ, 0, 0 ;  /* 0x00000000ff067435 */ /* 0x000fe200000001ff */
[----:B------:R-:W-:Y:S01]  /*0040*/  ULDC.64 UR4, c[0x0][0x208] ;  /* 0x0000820000047ab9 */ /* 0x000fe20000000a00 */
[----:B------:R-:W3:Y:S05]  /*0050*/  S2R R7, SR_CTAID.X ;  /* 0x0000000000077919 */ /* 0x000eea0000002500 */
[----:B------:R-:W4:Y:S01]  /*0060*/  LDC.64 R2, c[0x0][0x210] ;  /* 0x00008400ff027b82 */ /* 0x000f220000000a00 */
[----:B-1----:R-:W-:-:S04]  /*0070*/  SHF.L.U32 R0, R0, 0x1, RZ ;  /* 0x0000000100007819 */ /* 0x002fc800000006ff */
[----:B------:R-:W-:-:S04]  /*0080*/  LOP3.LUT R0, R0, 0xfe, RZ, 0xc0, !PT ;  /* 0x000000fe00007812 */ /* 0x000fc800078ec0ff */
[----:B---3--:R-:W-:Y:S02]  /*0090*/  LEA R7, R7, R0, 0x8 ;  /* 0x0000000007077211 */ /* 0x008fe400078e40ff */
[----:B------:R-:W-:Y:S02]  /*00a0*/  MOV R0, RZ ;  /* 0x000000ff00007202 */ /* 0x000fe40000000f00 */
[C---:B------:R-:W-:Y:S01]  /*00b0*/  ISETP.GE.AND P0, PT, R7.reuse, 0xc00, PT ;  /* 0x00000c000700780c */ /* 0x040fe20003f06270 */
[----:B--2---:R-:W-:-:S04]  /*00c0*/  IMAD.WIDE R4, R7, 0x2, R4 ;  /* 0x0000000207047825 */ /* 0x004fc800078e0204 */
[----:B----4-:R-:W-:-:S08]  /*00d0*/  IMAD.WIDE R2, R7, 0x2, R2 ;  /* 0x0000000207027825 */ /* 0x010fd000078e0202 */
[----:B------:R-:W2:Y:S04]  /*00e0*/  @!P0 LDG.E R6, desc[UR4][R4.64] ;  /* 0x0000000404068981 */ /* 0x000ea8000c1e1900 */
[----:B------:R-:W3:Y:S01]  /*00f0*/  @!P0 LDG.E R0, desc[UR4][R2.64] ;  /* 0x0000000402008981 */ /* 0x000ee2000c1e1900 */
[C---:B--2---:R-:W-:Y:S02]  /*0100*/  SHF.L.U32 R7, R6.reuse, 0x10, RZ ;  /* 0x0000001006077819 */ /* 0x044fe400000006ff */
[----:B------:R-:W-:Y:S02]  /*0110*/  PRMT R6, R6, 0x7632, R6 ;  /* 0x0000763206067816 */ /* 0x000fe40000000006 */
[C---:B---3--:R-:W-:Y:S02]  /*0120*/  SHF.L.U32 R8, R0.reuse, 0x10, RZ ;  /* 0x0000001000087819 */ /* 0x048fe400000006ff */
[----:B------:R-:W-:-:S02]  /*0130*/  PRMT R0, R0, 0x7632, R0 ;  /* 0x0000763200007816 */ /* 0x000fc40000000000 */
[----:B------:R-:W-:Y:S01]  /*0140*/  SHF.L.U32 R6, R6, 0x10, RZ ;  /* 0x0000001006067819 */ /* 0x000fe200000006ff */
[----:B------:R-:W-:Y:S01]  /*0150*/  FADD R7, R8, R7 ;  /* 0x0000000708077221 */ /* 0x000fe20000000000 */
[----:B------:R-:W-:-:S03]  /*0160*/  SHF.L.U32 R9, R0, 0x10, RZ ;  /* 0x0000001000097819 */ /* 0x000fc600000006ff */
[----:B------:R-:W-:Y:S02]  /*0170*/  FADD R0, RZ, -R7 ;  /* 0x80000007ff007221 */ /* 0x000fe40000000000 */
[----:B------:R-:W-:Y:S01]  /*0180*/  FADD R6, R9, R6 ;  /* 0x0000000609067221 */ /* 0x000fe20000000000 */
[----:B------:R-:W-:Y:S01]  /*0190*/  HFMA2.MMA R9, -RZ, RZ, 1.625, 0 ;  /* 0x3e800000ff097435 */ /* 0x000fe200000001ff */
[----:B------:R-:W-:Y:S02]  /*01a0*/  FMUL R4, R0, 1.4426950216293334961 ;  /* 0x3fb8aa3b00047820 */ /* 0x000fe40000400000 */
[----:B------:R-:W-:-:S03]  /*01b0*/  FADD R0, RZ, -R6 ;  /* 0x80000006ff007221 */ /* 0x000fc60000000000 */
[----:B------:R-:W-:Y:S01]  /*01c0*/  FSETP.GEU.AND P1, PT, R4, -126, PT ;  /* 0xc2fc00000400780b */ /* 0x000fe20003f2e000 */
[----:B------:R-:W-:-:S05]  /*01d0*/  FMUL R5, R0, 1.4426950216293334961 ;  /* 0x3fb8aa3b00057820 */ /* 0x000fca0000400000 */
[----:B------:R-:W-:-:S07]  /*01e0*/  FSETP.GEU.AND P2, PT, R5, -126, PT ;  /* 0xc2fc00000500780b */ /* 0x000fce0003f4e000 */
[----:B------:R-:W-:-:S04]  /*01f0*/  @!P1 FMUL R4, R4, 0.5 ;  /* 0x3f00000004049820 */ /* 0x000fc80000400000 */
[----:B------:R-:W1:Y:S02]  /*0200*/  MUFU.EX2 R0, R4 ;  /* 0x0000000400007308 */ /* 0x000e640000000800 */
[----:B------:R-:W-:-:S06]  /*0210*/  @!P2 FMUL R5, R5, 0.5 ;  /* 0x3f0000000505a820 */ /* 0x000fcc0000400000 */
[----:B------:R-:W2:Y:S01]  /*0220*/  MUFU.EX2 R8, R5 ;  /* 0x0000000500087308 */ /* 0x000ea20000000800 */
[----:B-1----:R-:W-:-:S04]  /*0230*/  @!P1 FMUL R0, R0, R0 ;  /* 0x0000000000009220 */ /* 0x002fc80000400000 */
[----:B------:R-:W-:Y:S01]  /*0240*/  FADD R0, R0, 1 ;  /* 0x3f80000000007421 */ /* 0x000fe20000000000 */
[----:B--2---:R-:W-:-:S04]  /*0250*/  @!P2 FMUL R8, R8, R8 ;  /* 0x000000080808a220 */ /* 0x004fc80000400000 */
[----:B------:R-:W-:Y:S01]  /*0260*/  FSETP.GT.AND P1, PT, R0, 8.50705917302346158658e+37, PT ;  /* 0x7e8000000000780b */ /* 0x000fe20003f24000 */
[----:B------:R-:W-:-:S03]  /*0270*/  FADD R8, R8, 1 ;  /* 0x3f80000008087421 */ /* 0x000fc60000000000 */
[----:B------:R-:W-:Y:S02]  /*0280*/  FSEL R5, R9, 1, P1 ;  /* 0x3f80000009057808 */ /* 0x000fe40000800000 */
[----:B------:R-:W-:-:S04]  /*0290*/  FSETP.GT.AND P2, PT, R8, 8.50705917302346158658e+37, PT ;  /* 0x7e8000000800780b */ /* 0x000fc80003f44000 */
[----:B------:R-:W-:-:S03]  /*02a0*/  FSEL R9, R9, 1, P2 ;  /* 0x3f80000009097808 */ /* 0x000fc60001000000 */
[----:B------:R-:W-:-:S06]  /*02b0*/  @P1 FMUL R0, R0, 0.25 ;  /* 0x3e80000000001820 */ /* 0x000fcc0000400000 */
[----:B------:R-:W1:Y:S01]  /*02c0*/  MUFU.RCP R0, R0 ;  /* 0x0000000000007308 */ /* 0x000e620000001000 */
[----:B------:R-:W-:-:S07]  /*02d0*/  @P2 FMUL R8, R8, 0.25 ;  /* 0x3e80000008082820 */ /* 0x000fce0000400000 */
[----:B------:R-:W2:Y:S01]  /*02e0*/  MUFU.RCP R8, R8 ;  /* 0x0000000800087308 */ /* 0x000ea20000001000 */
[----:B-1----:R-:W-:-:S04]  /*02f0*/  FMUL R4, R0, R5 ;  /* 0x0000000500047220 */ /* 0x002fc80000400000 */
[----:B------:R-:W-:Y:S01]  /*0300*/  FMUL R4, R7, R4 ;  /* 0x0000000407047220 */ /* 0x000fe20000400000 */
[----:B--2---:R-:W-:-:S04]  /*0310*/  FMUL R9, R8, R9 ;  /* 0x0000000908097220 */ /* 0x004fc80000400000 */
[----:B------:R-:W-:-:S05]  /*0320*/  FMUL R9, R6, R9 ;  /* 0x0000000906097220 */ /* 0x000fca0000400000 */
[----:B------:R-:W-:Y:S01]  /*0330*/  F2FP.BF16.F32.PACK_AB R9, R9, R4 ;  /* 0x000000040909723e */ /* 0x000fe200000010ff */
[----:B------:R-:W-:Y:S06]  /*0340*/  @P0 EXIT ;  /* 0x000000000000094d */ /* 0x000fec0003800000 */
[----:B------:R-:W-:Y:S01]  /*0350*/  STG.E desc[UR4][R2.64], R9 ;  /* 0x0000000902007986 */ /* 0x000fe2000c101904 */
[----:B------:R-:W-:Y:S05]  /*0360*/  EXIT ;  /* 0x000000000000794d */ /* 0x000fea0003800000 */
.L_x_0:
[----:B------:R-:W-:-:S00]  /*0370*/  BRA `(.L_x_0) ;  /* 0xfffffffc00fc7947 */ /* 0x000fc0000383ffff */
[----:B------:R-:W-:-:S00]  /*0380*/  NOP ;  /* 0x0000000000007918 */ /* 0x000fc00000000000 */
[----:B------:R-:W-:-:S00]  /*0390*/  NOP ;  /* 0x0000000000007918 */ /* 0x000fc00000000000 */
[----:B------:R-:W-:-:S00]  /*03a0*/  NOP ;  /* 0x0000000000007918 */ /* 0x000fc00000000000 */
[----:B------:R-:W-:-:S00]  /*03b0*/  NOP ;  /* 0x0000000000007918 */ /* 0x000fc00000000000 */
[----:B------:R-:W-:-:S00]  /*03c0*/  NOP ;  /* 0x0000000000007918 */ /* 0x000fc00000000000 */
[----:B------:R-:W-:-:S00]  /*03d0*/  NOP ;  /* 0x0000000000007918 */ /* 0x000fc00000000000 */
[----:B------:R-:W-:-:S00]  /*03e0*/  NOP ;  /* 0x0000000000007918 */ /* 0x000fc00000000000 */
[----:B------:R-:W-:-:S00]  /*03f0*/  NOP ;  /* 0x0000000000007918 */ /* 0x000fc00000000000 */
.L_x_1:


//--------------------- .nv.constant0.triton_     --------------------------
	.section	.nv.constant0.triton_,"a",@progbits
	.sectionflags	@""
	.align	4
.nv.constant0.triton_:
	.zero		548
